//
// Generated by NVIDIA NVVM Compiler
//
// Compiler Build ID: CL-36424714
// Cuda compilation tools, release 13.0, V13.0.88
// Based on NVVM 20.0.0
//

.version 9.0
.target sm_100
.address_size 64

	// .globl	_Z19game_of_life_kernelPKmPmi

.visible .entry _Z19game_of_life_kernelPKmPmi(
	.param .u64 .ptr .align 1 _Z19game_of_life_kernelPKmPmi_param_0,
	.param .u64 .ptr .align 1 _Z19game_of_life_kernelPKmPmi_param_1,
	.param .u32 _Z19game_of_life_kernelPKmPmi_param_2
)
{
	.reg .pred 	%p<29>;
	.reg .b32 	%r<127>;
	.reg .b64 	%rd<147>;

	ld.param.u64 	%rd51, [_Z19game_of_life_kernelPKmPmi_param_0];
	ld.param.u32 	%r12, [_Z19game_of_life_kernelPKmPmi_param_2];
	cvta.to.global.u64 	%rd1, %rd51;
	shr.s32 	%r1, %r12, 6;
	mov.u32 	%r13, %ctaid.y;
	mov.u32 	%r14, %ntid.y;
	mov.u32 	%r15, %tid.y;
	mad.lo.s32 	%r2, %r13, %r14, %r15;
	mov.u32 	%r16, %ctaid.x;
	mov.u32 	%r17, %ntid.x;
	mov.u32 	%r18, %tid.x;
	mad.lo.s32 	%r3, %r16, %r17, %r18;
	setp.ge.s32 	%p1, %r2, %r12;
	setp.ge.s32 	%p2, %r3, %r1;
	or.pred  	%p3, %p1, %p2;
	@%p3 bra 	$L__BB0_28;
	mul.lo.s32 	%r4, %r1, %r2;
	add.s32 	%r5, %r4, %r3;
	mul.wide.s32 	%rd53, %r5, 8;
	add.s64 	%rd2, %rd1, %rd53;
	ld.global.u64 	%rd3, [%rd2];
	setp.eq.s32 	%p4, %r2, 0;
	mov.b64 	%rd131, 0;
	mov.u64 	%rd132, %rd131;
	mov.u64 	%rd133, %rd131;
	@%p4 bra 	$L__BB0_7;
	sub.s32 	%r19, %r4, %r1;
	add.s32 	%r20, %r19, %r3;
	mul.wide.s32 	%rd55, %r20, 8;
	add.s64 	%rd4, %rd1, %rd55;
	ld.global.u64 	%rd131, [%rd4];
	setp.lt.s32 	%p5, %r3, 1;
	mov.b64 	%rd129, 0;
	@%p5 bra 	$L__BB0_4;
	ld.global.u64 	%rd56, [%rd4+-8];
	shr.u64 	%rd129, %rd56, 63;
$L__BB0_4:
	add.s32 	%r21, %r1, -1;
	setp.ge.s32 	%p6, %r3, %r21;
	mov.b64 	%rd130, 0;
	@%p6 bra 	$L__BB0_6;
	ld.global.u64 	%rd58, [%rd4+8];
	shl.b64 	%rd130, %rd58, 63;
$L__BB0_6:
	shr.u64 	%rd59, %rd131, 1;
	or.b64  	%rd133, %rd130, %rd59;
	shl.b64 	%rd60, %rd131, 1;
	or.b64  	%rd132, %rd129, %rd60;
$L__BB0_7:
	add.s32 	%r22, %r12, -1;
	setp.ge.u32 	%p7, %r2, %r22;
	mov.b64 	%rd136, 0;
	mov.u64 	%rd137, %rd136;
	mov.u64 	%rd138, %rd136;
	@%p7 bra 	$L__BB0_13;
	mul.wide.s32 	%rd63, %r1, 8;
	add.s64 	%rd15, %rd2, %rd63;
	ld.global.u64 	%rd136, [%rd15];
	setp.lt.s32 	%p8, %r3, 1;
	mov.b64 	%rd134, 0;
	@%p8 bra 	$L__BB0_10;
	ld.global.u64 	%rd64, [%rd15+-8];
	shr.u64 	%rd134, %rd64, 63;
$L__BB0_10:
	add.s32 	%r23, %r1, -1;
	setp.ge.s32 	%p9, %r3, %r23;
	mov.b64 	%rd135, 0;
	@%p9 bra 	$L__BB0_12;
	ld.global.u64 	%rd66, [%rd15+8];
	shl.b64 	%rd135, %rd66, 63;
$L__BB0_12:
	shr.u64 	%rd67, %rd136, 1;
	or.b64  	%rd138, %rd135, %rd67;
	shl.b64 	%rd68, %rd136, 1;
	or.b64  	%rd137, %rd134, %rd68;
$L__BB0_13:
	setp.lt.s32 	%p10, %r3, 1;
	mov.b64 	%rd139, 0;
	@%p10 bra 	$L__BB0_15;
	ld.global.u64 	%rd70, [%rd2+-8];
	shr.u64 	%rd139, %rd70, 63;
$L__BB0_15:
	shl.b64 	%rd72, %rd3, 1;
	or.b64  	%rd28, %rd139, %rd72;
	add.s32 	%r24, %r1, -1;
	setp.ge.s32 	%p11, %r3, %r24;
	mov.b64 	%rd140, 0;
	@%p11 bra 	$L__BB0_17;
	ld.global.u64 	%rd73, [%rd2+8];
	shl.b64 	%rd140, %rd73, 63;
$L__BB0_17:
	shr.u64 	%rd76, %rd3, 1;
	or.b64  	%rd31, %rd140, %rd76;
	mov.b64 	%rd142, 0;
	mov.b32 	%r126, 0;
	mov.b64 	%rd141, 3;
$L__BB0_18:
	add.s64 	%rd34, %rd141, -3;
	cvt.u32.u64 	%r26, %rd34;
	shr.u64 	%rd78, %rd132, %r26;
	cvt.u32.u64 	%r27, %rd78;
	and.b32  	%r28, %r27, 1;
	shr.u64 	%rd79, %rd131, %r26;
	cvt.u32.u64 	%r29, %rd79;
	and.b32  	%r30, %r29, 1;
	add.s32 	%r31, %r28, %r30;
	shr.u64 	%rd80, %rd133, %r26;
	cvt.u32.u64 	%r32, %rd80;
	and.b32  	%r33, %r32, 1;
	add.s32 	%r34, %r31, %r33;
	shr.u64 	%rd81, %rd28, %r26;
	cvt.u32.u64 	%r35, %rd81;
	and.b32  	%r36, %r35, 1;
	add.s32 	%r37, %r34, %r36;
	shr.u64 	%rd82, %rd31, %r26;
	cvt.u32.u64 	%r38, %rd82;
	and.b32  	%r39, %r38, 1;
	add.s32 	%r40, %r37, %r39;
	shr.u64 	%rd83, %rd137, %r26;
	cvt.u32.u64 	%r41, %rd83;
	and.b32  	%r42, %r41, 1;
	add.s32 	%r43, %r40, %r42;
	shr.u64 	%rd84, %rd136, %r26;
	cvt.u32.u64 	%r44, %rd84;
	and.b32  	%r45, %r44, 1;
	add.s32 	%r46, %r43, %r45;
	shr.u64 	%rd85, %rd138, %r26;
	cvt.u32.u64 	%r47, %rd85;
	and.b32  	%r48, %r47, 1;
	add.s32 	%r7, %r46, %r48;
	setp.eq.s32 	%p12, %r7, 3;
	mov.b64 	%rd143, 1;
	@%p12 bra 	$L__BB0_20;
	shr.u64 	%rd86, %rd3, %r26;
	and.b64  	%rd87, %rd86, 1;
	setp.eq.b64 	%p13, %rd87, 1;
	setp.eq.s32 	%p14, %r7, 2;
	and.pred  	%p15, %p13, %p14;
	selp.u64 	%rd143, 1, 0, %p15;
$L__BB0_20:
	shl.b64 	%rd89, %rd143, %r26;
	or.b64  	%rd37, %rd89, %rd142;
	add.s64 	%rd38, %rd141, -2;
	cvt.u32.u64 	%r51, %rd38;
	shr.u64 	%rd90, %rd132, %r51;
	cvt.u32.u64 	%r52, %rd90;
	and.b32  	%r53, %r52, 1;
	shr.u64 	%rd91, %rd131, %r51;
	cvt.u32.u64 	%r54, %rd91;
	and.b32  	%r55, %r54, 1;
	add.s32 	%r56, %r53, %r55;
	shr.u64 	%rd92, %rd133, %r51;
	cvt.u32.u64 	%r57, %rd92;
	and.b32  	%r58, %r57, 1;
	add.s32 	%r59, %r56, %r58;
	shr.u64 	%rd93, %rd28, %r51;
	cvt.u32.u64 	%r60, %rd93;
	and.b32  	%r61, %r60, 1;
	add.s32 	%r62, %r59, %r61;
	shr.u64 	%rd94, %rd31, %r51;
	cvt.u32.u64 	%r63, %rd94;
	and.b32  	%r64, %r63, 1;
	add.s32 	%r65, %r62, %r64;
	shr.u64 	%rd95, %rd137, %r51;
	cvt.u32.u64 	%r66, %rd95;
	and.b32  	%r67, %r66, 1;
	add.s32 	%r68, %r65, %r67;
	shr.u64 	%rd96, %rd136, %r51;
	cvt.u32.u64 	%r69, %rd96;
	and.b32  	%r70, %r69, 1;
	add.s32 	%r71, %r68, %r70;
	shr.u64 	%rd97, %rd138, %r51;
	cvt.u32.u64 	%r72, %rd97;
	and.b32  	%r73, %r72, 1;
	add.s32 	%r8, %r71, %r73;
	setp.eq.s32 	%p16, %r8, 3;
	mov.b64 	%rd144, 1;
	@%p16 bra 	$L__BB0_22;
	shr.u64 	%rd98, %rd3, %r51;
	and.b64  	%rd99, %rd98, 1;
	setp.eq.b64 	%p17, %rd99, 1;
	setp.eq.s32 	%p18, %r8, 2;
	and.pred  	%p19, %p17, %p18;
	selp.u64 	%rd144, 1, 0, %p19;
$L__BB0_22:
	shl.b64 	%rd101, %rd144, %r51;
	or.b64  	%rd41, %rd101, %rd37;
	add.s64 	%rd42, %rd141, -1;
	cvt.u32.u64 	%r76, %rd42;
	shr.u64 	%rd102, %rd132, %r76;
	cvt.u32.u64 	%r77, %rd102;
	and.b32  	%r78, %r77, 1;
	shr.u64 	%rd103, %rd131, %r76;
	cvt.u32.u64 	%r79, %rd103;
	and.b32  	%r80, %r79, 1;
	add.s32 	%r81, %r78, %r80;
	shr.u64 	%rd104, %rd133, %r76;
	cvt.u32.u64 	%r82, %rd104;
	and.b32  	%r83, %r82, 1;
	add.s32 	%r84, %r81, %r83;
	shr.u64 	%rd105, %rd28, %r76;
	cvt.u32.u64 	%r85, %rd105;
	and.b32  	%r86, %r85, 1;
	add.s32 	%r87, %r84, %r86;
	shr.u64 	%rd106, %rd31, %r76;
	cvt.u32.u64 	%r88, %rd106;
	and.b32  	%r89, %r88, 1;
	add.s32 	%r90, %r87, %r89;
	shr.u64 	%rd107, %rd137, %r76;
	cvt.u32.u64 	%r91, %rd107;
	and.b32  	%r92, %r91, 1;
	add.s32 	%r93, %r90, %r92;
	shr.u64 	%rd108, %rd136, %r76;
	cvt.u32.u64 	%r94, %rd108;
	and.b32  	%r95, %r94, 1;
	add.s32 	%r96, %r93, %r95;
	shr.u64 	%rd109, %rd138, %r76;
	cvt.u32.u64 	%r97, %rd109;
	and.b32  	%r98, %r97, 1;
	add.s32 	%r9, %r96, %r98;
	setp.eq.s32 	%p20, %r9, 3;
	mov.b64 	%rd145, 1;
	@%p20 bra 	$L__BB0_24;
	shr.u64 	%rd110, %rd3, %r76;
	and.b64  	%rd111, %rd110, 1;
	setp.eq.b64 	%p21, %rd111, 1;
	setp.eq.s32 	%p22, %r9, 2;
	and.pred  	%p23, %p21, %p22;
	selp.u64 	%rd145, 1, 0, %p23;
$L__BB0_24:
	shl.b64 	%rd113, %rd145, %r76;
	or.b64  	%rd45, %rd113, %rd41;
	cvt.u32.u64 	%r101, %rd141;
	shr.u64 	%rd114, %rd132, %r101;
	cvt.u32.u64 	%r102, %rd114;
	and.b32  	%r103, %r102, 1;
	shr.u64 	%rd115, %rd131, %r101;
	cvt.u32.u64 	%r104, %rd115;
	and.b32  	%r105, %r104, 1;
	add.s32 	%r106, %r103, %r105;
	shr.u64 	%rd116, %rd133, %r101;
	cvt.u32.u64 	%r107, %rd116;
	and.b32  	%r108, %r107, 1;
	add.s32 	%r109, %r106, %r108;
	shr.u64 	%rd117, %rd28, %r101;
	cvt.u32.u64 	%r110, %rd117;
	and.b32  	%r111, %r110, 1;
	add.s32 	%r112, %r109, %r111;
	shr.u64 	%rd118, %rd31, %r101;
	cvt.u32.u64 	%r113, %rd118;
	and.b32  	%r114, %r113, 1;
	add.s32 	%r115, %r112, %r114;
	shr.u64 	%rd119, %rd137, %r101;
	cvt.u32.u64 	%r116, %rd119;
	and.b32  	%r117, %r116, 1;
	add.s32 	%r118, %r115, %r117;
	shr.u64 	%rd120, %rd136, %r101;
	cvt.u32.u64 	%r119, %rd120;
	and.b32  	%r120, %r119, 1;
	add.s32 	%r121, %r118, %r120;
	shr.u64 	%rd121, %rd138, %r101;
	cvt.u32.u64 	%r122, %rd121;
	and.b32  	%r123, %r122, 1;
	add.s32 	%r10, %r121, %r123;
	setp.eq.s32 	%p24, %r10, 3;
	mov.b64 	%rd146, 1;
	@%p24 bra 	$L__BB0_26;
	shr.u64 	%rd122, %rd3, %r101;
	and.b64  	%rd123, %rd122, 1;
	setp.eq.b64 	%p25, %rd123, 1;
	setp.eq.s32 	%p26, %r10, 2;
	and.pred  	%p27, %p25, %p26;
	selp.u64 	%rd146, 1, 0, %p27;
$L__BB0_26:
	shl.b64 	%rd124, %rd146, %r101;
	or.b64  	%rd142, %rd124, %rd45;
	add.s32 	%r126, %r126, 4;
	add.s64 	%rd141, %rd141, 4;
	setp.ne.s32 	%p28, %r126, 64;
	@%p28 bra 	$L__BB0_18;
	ld.param.u64 	%rd128, [_Z19game_of_life_kernelPKmPmi_param_1];
	cvta.to.global.u64 	%rd125, %rd128;
	add.s64 	%rd127, %rd125, %rd53;
	st.global.u64 	[%rd127], %rd142;
$L__BB0_28:
	ret;

}


// ===== COMPILED SASS (sm_100) =====

	.target	sm_100

	.elftype	@"ET_EXEC"


//--------------------- .note.nv.tkinfo           --------------------------
	.section	.note.nv.tkinfo,"",@"SHT_NOTE"
	.sectionflags	@"SHF_NOTE_NV_TKINFO"
	.tkinfo
        /*0018*/ 	.word	0x00000002
        /*0030*/ 	.string	""
        /*0030*/ 	.string	"ptxas"
        /*0030*/ 	.string	"Cuda compilation tools, release 13.0, V13.0.88"
        /*0030*/ 	.string	"Build cuda_13.0.r13.0/compiler.36424714_0"
        /*0030*/ 	.string	"-arch sm_100 -m 64 "



//--------------------- .note.nv.cuinfo           --------------------------
	.section	.note.nv.cuinfo,"",@"SHT_NOTE"
	.sectionflags	@"SHF_NOTE_NV_CUINFO"
        /*0018*/ 	.short	0x0002
        /*001a*/ 	.short	0x0064
        /*001c*/ 	.short	0x0082
	.zero		2


//--------------------- .nv.info                  --------------------------
	.section	.nv.info,"",@"SHT_CUDA_INFO"
	.align	4


	//----- nvinfo : EIATTR_REGCOUNT
	.align		4
        /*0000*/ 	.byte	0x04, 0x2f
        /*0002*/ 	.short	(.L_1 - .L_0)
	.align		4
.L_0:
        /*0004*/ 	.word	index@(_Z19game_of_life_kernelPKmPmi)
        /*0008*/ 	.word	0x0000001e


	//----- nvinfo : EIATTR_FRAME_SIZE
	.align		4
.L_1:
        /*000c*/ 	.byte	0x04, 0x11
        /*000e*/ 	.short	(.L_3 - .L_2)
	.align		4
.L_2:
        /*0010*/ 	.word	index@(_Z19game_of_life_kernelPKmPmi)
        /*0014*/ 	.word	0x00000000


	//----- nvinfo : EIATTR_MIN_STACK_SIZE
	.align		4
.L_3:
        /*0018*/ 	.byte	0x04, 0x12
        /*001a*/ 	.short	(.L_5 - .L_4)
	.align		4
.L_4:
        /*001c*/ 	.word	index@(_Z19game_of_life_kernelPKmPmi)
        /*0020*/ 	.word	0x00000000
.L_5:


//--------------------- .nv.compat                --------------------------
	.section	.nv.compat,"",@"SHT_CUDA_COMPAT_INFO"
	.align	4
        /*0000*/ 	.byte	0x02, 0x09, 0x00, 0x00, 0x02, 0x02, 0x01, 0x00, 0x02, 0x05, 0x05, 0x00, 0x03, 0x07, 0x01, 0x01
        /*0010*/ 	.byte	0x02, 0x03, 0x00, 0x00, 0x02, 0x06, 0x01, 0x00, 0x04, 0x0b, 0x08, 0x00, 0x09, 0x00, 0x00, 0x00
        /*0020*/ 	.byte	0x00, 0x00, 0x00, 0x00


//--------------------- .nv.info._Z19game_of_life_kernelPKmPmi --------------------------
	.section	.nv.info._Z19game_of_life_kernelPKmPmi,"",@"SHT_CUDA_INFO"
	.sectionflags	@""
	.align	4


	//----- nvinfo : EIATTR_CUDA_API_VERSION
	.align		4
        /*0000*/ 	.byte	0x04, 0x37
        /*0002*/ 	.short	(.L_7 - .L_6)
.L_6:
        /*0004*/ 	.word	0x00000082


	//----- nvinfo : EIATTR_KPARAM_INFO
	.align		4
.L_7:
        /*0008*/ 	.byte	0x04, 0x17
        /*000a*/ 	.short	(.L_9 - .L_8)
.L_8:
        /*000c*/ 	.word	0x00000000
        /*0010*/ 	.short	0x0002
        /*0012*/ 	.short	0x0010
        /*0014*/ 	.byte	0x00, 0xf0, 0x11, 0x00


	//----- nvinfo : EIATTR_KPARAM_INFO
	.align		4
.L_9:
        /*0018*/ 	.byte	0x04, 0x17
        /*001a*/ 	.short	(.L_11 - .L_10)
.L_10:
        /*001c*/ 	.word	0x00000000
        /*0020*/ 	.short	0x0001
        /*0022*/ 	.short	0x0008
        /*0024*/ 	.byte	0x00, 0xf5, 0x21, 0x00


	//----- nvinfo : EIATTR_KPARAM_INFO
	.align		4
.L_11:
        /*0028*/ 	.byte	0x04, 0x17
        /*002a*/ 	.short	(.L_13 - .L_12)
.L_12:
        /*002c*/ 	.word	0x00000000
        /*0030*/ 	.short	0x0000
        /*0032*/ 	.short	0x0000
        /*0034*/ 	.byte	0x00, 0xf5, 0x21, 0x00


	//----- nvinfo : EIATTR_SPARSE_MMA_MASK
	.align		4
.L_13:
        /*0038*/ 	.byte	0x03, 0x50
        /*003a*/ 	.short	0x0000


	//----- nvinfo : EIATTR_MAXREG_COUNT
	.align		4
        /*003c*/ 	.byte	0x03, 0x1b
        /*003e*/ 	.short	0x00ff


	//----- nvinfo : EIATTR_MERCURY_ISA_VERSION
	.align		4
        /*0040*/ 	.byte	0x03, 0x5f
        /*0042*/ 	.short	0x0101


	//----- nvinfo : EIATTR_VRC_CTA_INIT_COUNT
	.align		4
        /*0044*/ 	.byte	0x02, 0x4a
	.zero		1
	.zero		1


	//----- nvinfo : EIATTR_EXIT_INSTR_OFFSETS
	.align		4
        /*0048*/ 	.byte	0x04, 0x1c
        /*004a*/ 	.short	(.L_15 - .L_14)


	//   ....[0]....
.L_14:
        /*004c*/ 	.word	0x000000d0


	//   ....[1]....
        /*0050*/ 	.word	0x00000f00


	//----- nvinfo : EIATTR_CRS_STACK_SIZE
	.align		4
.L_15:
        /*0054*/ 	.byte	0x04, 0x1e
        /*0056*/ 	.short	(.L_17 - .L_16)
.L_16:
        /*0058*/ 	.word	0x00000000


	//----- nvinfo : EIATTR_CBANK_PARAM_SIZE
	.align		4
.L_17:
        /*005c*/ 	.byte	0x03, 0x19
        /*005e*/ 	.short	0x0014


	//----- nvinfo : EIATTR_PARAM_CBANK
	.align		4
        /*0060*/ 	.byte	0x04, 0x0a
        /*0062*/ 	.short	(.L_19 - .L_18)
	.align		4
.L_18:
        /*0064*/ 	.word	index@(.nv.constant0._Z19game_of_life_kernelPKmPmi)
        /*0068*/ 	.short	0x0380
        /*006a*/ 	.short	0x0014


	//----- nvinfo : EIATTR_SW_WAR
	.align		4
.L_19:
        /*006c*/ 	.byte	0x04, 0x36
        /*006e*/ 	.short	(.L_21 - .L_20)
.L_20:
        /*0070*/ 	.word	0x00000008
.L_21:


//--------------------- .nv.callgraph             --------------------------
	.section	.nv.callgraph,"",@"SHT_CUDA_CALLGRAPH"
	.align	4
	.sectionentsize	8
	.align		4
        /*0000*/ 	.word	0x00000000
	.align		4
        /*0004*/ 	.word	0xffffffff
	.align		4
        /*0008*/ 	.word	0x00000000
	.align		4
        /*000c*/ 	.word	0xfffffffe
	.align		4
        /*0010*/ 	.word	0x00000000
	.align		4
        /*0014*/ 	.word	0xfffffffd
	.align		4
        /*0018*/ 	.word	0x00000000
	.align		4
        /*001c*/ 	.word	0xfffffffc


//--------------------- .text._Z19game_of_life_kernelPKmPmi --------------------------
	.section	.text._Z19game_of_life_kernelPKmPmi,"ax",@progbits
	.align	128
        .global         _Z19game_of_life_kernelPKmPmi
        .type           _Z19game_of_life_kernelPKmPmi,@function
        .size           _Z19game_of_life_kernelPKmPmi,(.L_x_6 - _Z19game_of_life_kernelPKmPmi)
        .other          _Z19game_of_life_kernelPKmPmi,@"STO_CUDA_ENTRY STV_DEFAULT"
_Z19game_of_life_kernelPKmPmi:
.text._Z19game_of_life_kernelPKmPmi:
[----:B------:R-:W-:Y:S01]  /*0000*/  LDC R1, c[0x0][0x37c] ;  /* 0x0000df00ff017b82 */ /* 0x000fe20000000800 */
[----:B------:R-:W0:Y:S07]  /*0010*/  S2R R5, SR_TID.X ;  /* 0x0000000000057919 */ /* 0x000e2e0000002100 */
[----:B------:R-:W1:Y:S01]  /*0020*/  LDC R4, c[0x0][0x364] ;  /* 0x0000d900ff047b82 */ /* 0x000e620000000800 */
[----:B------:R-:W1:Y:S07]  /*0030*/  S2R R3, SR_TID.Y ;  /* 0x0000000000037919 */ /* 0x000e6e0000002200 */
[----:B------:R-:W0:Y:S08]  /*0040*/  S2UR UR5, SR_CTAID.X ;  /* 0x00000000000579c3 */ /* 0x000e300000002500 */
[----:B------:R-:W0:Y:S08]  /*0050*/  LDC R20, c[0x0][0x360] ;  /* 0x0000d800ff147b82 */ /* 0x000e300000000800 */
[----:B------:R-:W2:Y:S08]  /*0060*/  LDC R11, c[0x0][0x390] ;  /* 0x0000e400ff0b7b82 */ /* 0x000eb00000000800 */
[----:B------:R-:W1:Y:S01]  /*0070*/  S2UR UR4, SR_CTAID.Y ;  /* 0x00000000000479c3 */ /* 0x000e620000002600 */
[----:B0-----:R-:W-:Y:S01]  /*0080*/  IMAD R20, R20, UR5, R5 ;  /* 0x0000000514147c24 */ /* 0x001fe2000f8e0205 */
[----:B--2---:R-:W-:-:S04]  /*0090*/  SHF.R.S32.HI R21, RZ, 0x6, R11 ;  /* 0x00000006ff157819 */ /* 0x004fc8000001140b */
[----:B------:R-:W-:Y:S01]  /*00a0*/  ISETP.GE.AND P0, PT, R20, R21, PT ;  /* 0x000000151400720c */ /* 0x000fe20003f06270 */
[----:B-1----:R-:W-:-:S05]  /*00b0*/  IMAD R4, R4, UR4, R3 ;  /* 0x0000000404047c24 */ /* 0x002fca000f8e0203 */
[----:B------:R-:W-:-:S13]  /*00c0*/  ISETP.GE.OR P0, PT, R4, R11, P0 ;  /* 0x0000000b0400720c */ /* 0x000fda0000706670 */
[----:B------:R-:W-:Y:S05]  /*00d0*/  @P0 EXIT ;  /* 0x000000000000094d */ /* 0x000fea0003800000 */
[----:B------:R-:W0:Y:S01]  /*00e0*/  LDC.64 R2, c[0x0][0x380] ;  /* 0x0000e000ff027b82 */ /* 0x000e220000000a00 */
[----:B------:R-:W1:Y:S01]  /*00f0*/  LDCU.64 UR6, c[0x0][0x358] ;  /* 0x00006b00ff0677ac */ /* 0x000e620008000a00 */
[C---:B------:R-:W-:Y:S01]  /*0100*/  VIADD R5, R21.reuse, 0xffffffff ;  /* 0xffffffff15057836 */ /* 0x040fe20000000000 */
[----:B------:R-:W-:Y:S01]  /*0110*/  ISETP.GE.AND P3, PT, R20, 0x1, PT ;  /* 0x000000011400780c */ /* 0x000fe20003f66270 */
[----:B------:R-:W-:-:S03]  /*0120*/  IMAD R15, R21, R4, RZ ;  /* 0x00000004150f7224 */ /* 0x000fc600078e02ff */
[C---:B------:R-:W-:Y:S01]  /*0130*/  ISETP.GE.AND P4, PT, R20.reuse, R5, PT ;  /* 0x000000051400720c */ /* 0x040fe20003f86270 */
[----:B------:R-:W-:-:S04]  /*0140*/  IMAD.IADD R0, R20, 0x1, R15 ;  /* 0x0000000114007824 */ /* 0x000fc800078e020f */
[----:B0-----:R-:W-:-:S05]  /*0150*/  IMAD.WIDE R8, R0, 0x8, R2 ;  /* 0x0000000800087825 */ /* 0x001fca00078e0202 */
[----:B-1----:R0:W5:Y:S04]  /*0160*/  @P3 LDG.E R16, desc[UR6][R8.64+-0x4] ;  /* 0xfffffc0608103981 */ /* 0x002168000c1e1900 */
[----:B------:R0:W5:Y:S04]  /*0170*/  @!P4 LDG.E R14, desc[UR6][R8.64+0x8] ;  /* 0x00000806080ec981 */ /* 0x000168000c1e1900 */
[----:B------:R0:W5:Y:S01]  /*0180*/  LDG.E.64 R6, desc[UR6][R8.64] ;  /* 0x0000000608067981 */ /* 0x000162000c1e1b00 */
[----:B------:R-:W-:Y:S01]  /*0190*/  ISETP.NE.AND P0, PT, R4, RZ, PT ;  /* 0x000000ff0400720c */ /* 0x000fe20003f05270 */
[----:B------:R-:W-:Y:S01]  /*01a0*/  VIADD R5, R11, 0xffffffff ;  /* 0xffffffff0b057836 */ /* 0x000fe20000000000 */
[----:B------:R-:W-:Y:S01]  /*01b0*/  BSSY.RECONVERGENT B0, `(.L_x_0) ;  /* 0x000001d000007945 */ /* 0x000fe20003800200 */
[----:B------:R-:W-:-:S02]  /*01c0*/  CS2R R10, SRZ ;  /* 0x00000000000a7805 */ /* 0x000fc4000001ff00 */
[----:B------:R-:W-:Y:S02]  /*01d0*/  CS2R R12, SRZ ;  /* 0x00000000000c7805 */ /* 0x000fe4000001ff00 */
[----:B------:R-:W-:Y:S02]  /*01e0*/  CS2R R18, SRZ ;  /* 0x0000000000127805 */ /* 0x000fe4000001ff00 */
[----:B------:R-:W-:Y:S02]  /*01f0*/  ISETP.GE.U32.AND P2, PT, R4, R5, PT ;  /* 0x000000050400720c */ /* 0x000fe40003f46070 */
[----:B------:R-:W-:Y:S02]  /*0200*/  CS2R R4, SRZ ;  /* 0x0000000000047805 */ /* 0x000fe4000001ff00 */
[----:B0-----:R-:W-:Y:S09]  /*0210*/  @!P0 BRA `(.L_x_1) ;  /* 0x0000000000588947 */ /* 0x001ff20003800000 */
[----:B------:R-:W-:Y:S01]  /*0220*/  VIADD R5, R21, 0xffffffff ;  /* 0xffffffff15057836 */ /* 0x000fe20000000000 */
[C---:B------:R-:W-:Y:S02]  /*0230*/  ISETP.GE.AND P0, PT, R20.reuse, 0x1, PT ;  /* 0x000000011400780c */ /* 0x040fe40003f06270 */
[C---:B------:R-:W-:Y:S02]  /*0240*/  IADD3 R15, PT, PT, R20.reuse, R15, -R21 ;  /* 0x0000000f140f7210 */ /* 0x040fe40007ffe815 */
[----:B------:R-:W-:-:S03]  /*0250*/  ISETP.GE.AND P1, PT, R20, R5, PT ;  /* 0x000000051400720c */ /* 0x000fc60003f26270 */
[----:B------:R-:W-:-:S05]  /*0260*/  IMAD.WIDE R2, R15, 0x8, R2 ;  /* 0x000000080f027825 */ /* 0x000fca00078e0202 */
[----:B------:R-:W2:Y:S04]  /*0270*/  LDG.E.64 R4, desc[UR6][R2.64] ;  /* 0x0000000602047981 */ /* 0x000ea8000c1e1b00 */
[----:B------:R-:W3:Y:S04]  /*0280*/  @P0 LDG.E R11, desc[UR6][R2.64+-0x4] ;  /* 0xfffffc06020b0981 */ /* 0x000ee8000c1e1900 */
[----:B------:R-:W4:Y:S01]  /*0290*/  @!P1 LDG.E R10, desc[UR6][R2.64+0x8] ;  /* 0x00000806020a9981 */ /* 0x000f22000c1e1900 */
[----:B------:R-:W-:Y:S02]  /*02a0*/  IMAD.MOV.U32 R12, RZ, RZ, RZ ;  /* 0x000000ffff0c7224 */ /* 0x000fe400078e00ff */
[----:B------:R-:W-:Y:S01]  /*02b0*/  IMAD.MOV.U32 R22, RZ, RZ, RZ ;  /* 0x000000ffff167224 */ /* 0x000fe200078e00ff */
[----:B------:R-:W-:Y:S01]  /*02c0*/  UMOV UR4, URZ ;  /* 0x000000ff00047c82 */ /* 0x000fe20008000000 */
[----:B------:R-:W-:Y:S01]  /*02d0*/  UMOV UR5, URZ ;  /* 0x000000ff00057c82 */ /* 0x000fe20008000000 */
[----:B---3--:R-:W-:Y:S01]  /*02e0*/  @P0 SHF.R.U32.HI R12, RZ, 0x1f, R11 ;  /* 0x0000001fff0c0819 */ /* 0x008fe2000001160b */
[----:B--2---:R-:W-:Y:S01]  /*02f0*/  IMAD.SHL.U32 R11, R4, 0x2, RZ ;  /* 0x00000002040b7824 */ /* 0x004fe200078e00ff */
[----:B------:R-:W-:Y:S01]  /*0300*/  SHF.R.U32.HI R13, RZ, 0x1, R5 ;  /* 0x00000001ff0d7819 */ /* 0x000fe20000011605 */
[----:B----4-:R-:W-:-:S03]  /*0310*/  @!P1 IMAD.U32 R22, R10, -0x80000000, RZ ;  /* 0x800000000a169824 */ /* 0x010fc600078e00ff */
[----:B------:R-:W-:Y:S02]  /*0320*/  LOP3.LUT R10, R12, R11, RZ, 0xfc, !PT ;  /* 0x0000000b0c0a7212 */ /* 0x000fe400078efcff */
[C-C-:B------:R-:W-:Y:S02]  /*0330*/  SHF.R.U64 R12, R4.reuse, 0x1, R5.reuse ;  /* 0x00000001040c7819 */ /* 0x140fe40000001205 */
[----:B------:R-:W-:Y:S02]  /*0340*/  SHF.L.U64.HI R11, R4, 0x1, R5 ;  /* 0x00000001040b7819 */ /* 0x000fe40000010205 */
[----:B------:R-:W-:Y:S02]  /*0350*/  LOP3.LUT R13, R22, R13, RZ, 0xfc, !PT ;  /* 0x0000000d160d7212 */ /* 0x000fe400078efcff */
[----:B------:R-:W-:Y:S02]  /*0360*/  LOP3.LUT R12, R12, UR4, RZ, 0xfc, !PT ;  /* 0x000000040c0c7c12 */ /* 0x000fe4000f8efcff */
[----:B------:R-:W-:-:S07]  /*0370*/  LOP3.LUT R11, R11, UR5, RZ, 0xfc, !PT ;  /* 0x000000050b0b7c12 */ /* 0x000fce000f8efcff */
.L_x_1:
[----:B------:R-:W-:Y:S05]  /*0380*/  BSYNC.RECONVERGENT B0 ;  /* 0x0000000000007941 */ /* 0x000fea0003800200 */
.L_x_0:
[----:B------:R-:W-:Y:S01]  /*0390*/  BSSY.RECONVERGENT B0, `(.L_x_2) ;  /* 0x000001e000007945 */ /* 0x000fe20003800200 */
[----:B-----5:R-:W-:Y:S01]  /*03a0*/  @P3 SHF.R.U32.HI R18, RZ, 0x1f, R16 ;  /* 0x0000001fff123819 */ /* 0x020fe20000011610 */
[----:B------:R-:W-:Y:S01]  /*03b0*/  @!P4 IMAD.U32 R19, R14, -0x80000000, RZ ;  /* 0x800000000e13c824 */ /* 0x000fe200078e00ff */
[----:B------:R-:W-:Y:S02]  /*03c0*/  CS2R R14, SRZ ;  /* 0x00000000000e7805 */ /* 0x000fe4000001ff00 */
[----:B------:R-:W-:Y:S02]  /*03d0*/  CS2R R16, SRZ ;  /* 0x0000000000107805 */ /* 0x000fe4000001ff00 */
[----:B------:R-:W-:Y:S01]  /*03e0*/  CS2R R2, SRZ ;  /* 0x0000000000027805 */ /* 0x000fe2000001ff00 */
[----:B------:R-:W-:Y:S01]  /*03f0*/  IMAD.SHL.U32 R23, R6, 0x2, RZ ;  /* 0x0000000206177824 */ /* 0x000fe200078e00ff */
[----:B------:R-:W-:Y:S01]  /*0400*/  SHF.R.U32.HI R22, RZ, 0x1, R7 ;  /* 0x00000001ff167819 */ /* 0x000fe20000011607 */
[----:B------:R-:W-:Y:S06]  /*0410*/  @P2 BRA `(.L_x_3) ;  /* 0x0000000000542947 */ /* 0x000fec0003800000 */
[C---:B------:R-:W-:Y:S01]  /*0420*/  VIADD R3, R21.reuse, 0xffffffff ;  /* 0xffffffff15037836 */ /* 0x040fe20000000000 */
[----:B------:R-:W-:Y:S01]  /*0430*/  ISETP.GE.AND P0, PT, R20, 0x1, PT ;  /* 0x000000011400780c */ /* 0x000fe20003f06270 */
[----:B------:R-:W-:-:S03]  /*0440*/  IMAD.WIDE R8, R21, 0x8, R8 ;  /* 0x0000000815087825 */ /* 0x000fc600078e0208 */
[----:B------:R-:W-:Y:S02]  /*0450*/  ISETP.GE.AND P1, PT, R20, R3, PT ;  /* 0x000000031400720c */ /* 0x000fe40003f26270 */
[----:B------:R-:W2:Y:S07]  /*0460*/  LDG.E.64 R2, desc[UR6][R8.64] ;  /* 0x0000000608027981 */ /* 0x000eae000c1e1b00 */
[----:B------:R-:W3:Y:S04]  /*0470*/  @P0 LDG.E R15, desc[UR6][R8.64+-0x4] ;  /* 0xfffffc06080f0981 */ /* 0x000ee8000c1e1900 */
[----:B------:R-:W4:Y:S01]  /*0480*/  @!P1 LDG.E R14, desc[UR6][R8.64+0x8] ;  /* 0x00000806080e9981 */ /* 0x000f22000c1e1900 */
[----:B------:R-:W-:-:S02]  /*0490*/  IMAD.MOV.U32 R16, RZ, RZ, RZ ;  /* 0x000000ffff107224 */ /* 0x000fc400078e00ff */
[----:B------:R-:W-:Y:S01]  /*04a0*/  IMAD.MOV.U32 R20, RZ, RZ, RZ ;  /* 0x000000ffff147224 */ /* 0x000fe200078e00ff */
[----:B------:R-:W-:Y:S01]  /*04b0*/  UMOV UR4, URZ ;  /* 0x000000ff00047c82 */ /* 0x000fe20008000000 */
[----:B------:R-:W-:Y:S01]  /*04c0*/  UMOV UR5, URZ ;  /* 0x000000ff00057c82 */ /* 0x000fe20008000000 */
[----:B--2---:R-:W-:Y:S02]  /*04d0*/  SHF.R.U32.HI R17, RZ, 0x1, R3 ;  /* 0x00000001ff117819 */ /* 0x004fe40000011603 */
[----:B---3--:R-:W-:Y:S01]  /*04e0*/  @P0 SHF.R.U32.HI R16, RZ, 0x1f, R15 ;  /* 0x0000001fff100819 */ /* 0x008fe2000001160f */
[----:B------:R-:W-:Y:S02]  /*04f0*/  IMAD.SHL.U32 R15, R2, 0x2, RZ ;  /* 0x00000002020f7824 */ /* 0x000fe400078e00ff */
[----:B----4-:R-:W-:-:S03]  /*0500*/  @!P1 IMAD.U32 R20, R14, -0x80000000, RZ ;  /* 0x800000000e149824 */ /* 0x010fc600078e00ff */
[----:B------:R-:W-:Y:S02]  /*0510*/  LOP3.LUT R14, R16, R15, RZ, 0xfc, !PT ;  /* 0x0000000f100e7212 */ /* 0x000fe400078efcff */
[C-C-:B------:R-:W-:Y:S02]  /*0520*/  SHF.R.U64 R16, R2.reuse, 0x1, R3.reuse ;  /* 0x0000000102107819 */ /* 0x140fe40000001203 */
[----:B------:R-:W-:Y:S02]  /*0530*/  SHF.L.U64.HI R15, R2, 0x1, R3 ;  /* 0x00000001020f7819 */ /* 0x000fe40000010203 */
[----:B------:R-:W-:Y:S02]  /*0540*/  LOP3.LUT R17, R20, R17, RZ, 0xfc, !PT ;  /* 0x0000001114117212 */ /* 0x000fe400078efcff */
[----:B------:R-:W-:Y:S02]  /*0550*/  LOP3.LUT R16, R16, UR4, RZ, 0xfc, !PT ;  /* 0x0000000410107c12 */ /* 0x000fe4000f8efcff */
[----:B------:R-:W-:-:S07]  /*0560*/  LOP3.LUT R15, R15, UR5, RZ, 0xfc, !PT ;  /* 0x000000050f0f7c12 */ /* 0x000fce000f8efcff */
.L_x_3:
[----:B------:R-:W-:Y:S05]  /*0570*/  BSYNC.RECONVERGENT B0 ;  /* 0x0000000000007941 */ /* 0x000fea0003800200 */
.L_x_2:
[----:B------:R-:W-:Y:S01]  /*0580*/  LOP3.LUT R8, R18, R23, RZ, 0xfc, !PT ;  /* 0x0000001712087212 */ /* 0x000fe200078efcff */
[----:B------:R-:W-:Y:S01]  /*0590*/  UMOV UR4, URZ ;  /* 0x000000ff00047c82 */ /* 0x000fe20008000000 */
[C-C-:B------:R-:W-:Y:S02]  /*05a0*/  SHF.R.U64 R18, R6.reuse, 0x1, R7.reuse ;  /* 0x0000000106127819 */ /* 0x140fe40000001207 */
[----:B------:R-:W-:Y:S02]  /*05b0*/  CS2R R20, SRZ ;  /* 0x0000000000147805 */ /* 0x000fe4000001ff00 */
[----:B------:R-:W-:Y:S01]  /*05c0*/  LOP3.LUT R9, R19, R22, RZ, 0xfc, !PT ;  /* 0x0000001613097212 */ /* 0x000fe200078efcff */
[----:B------:R-:W-:Y:S01]  /*05d0*/  UMOV UR5, URZ ;  /* 0x000000ff00057c82 */ /* 0x000fe20008000000 */
[----:B------:R-:W-:Y:S02]  /*05e0*/  SHF.L.U64.HI R19, R6, 0x1, R7 ;  /* 0x0000000106137819 */ /* 0x000fe40000010207 */
[----:B------:R-:W-:-:S02]  /*05f0*/  LOP3.LUT R18, R18, UR4, RZ, 0xfc, !PT ;  /* 0x0000000412127c12 */ /* 0x000fc4000f8efcff */
[----:B------:R-:W-:Y:S01]  /*0600*/  LOP3.LUT R19, R19, UR5, RZ, 0xfc, !PT ;  /* 0x0000000513137c12 */ /* 0x000fe2000f8efcff */
[----:B------:R-:W-:-:S06]  /*0610*/  UMOV UR5, 0x3 ;  /* 0x0000000300057882 */ /* 0x000fcc0000000000 */
.L_x_4:
[----:B------:R-:W-:Y:S02]  /*0620*/  UIADD3 UR8, UPT, UPT, UR5, -0x3, URZ ;  /* 0xfffffffd05087890 */ /* 0x000fe4000fffe0ff */
[----:B------:R-:W-:Y:S02]  /*0630*/  UIADD3 UR9, UPT, UPT, UR5, -0x2, URZ ;  /* 0xfffffffe05097890 */ /* 0x000fe4000fffe0ff */
[----:B------:R-:W-:Y:S02]  /*0640*/  UIADD3 UR10, UPT, UPT, UR5, -0x1, URZ ;  /* 0xffffffff050a7890 */ /* 0x000fe4000fffe0ff */
[----:B------:R-:W-:Y:S01]  /*0650*/  SHF.R.U64 R22, R10, UR8, R11 ;  /* 0x000000080a167c19 */ /* 0x000fe2000800120b */
[----:B------:R-:W-:Y:S01]  /*0660*/  UIADD3 UR4, UPT, UPT, UR4, 0x4, URZ ;  /* 0x0000000404047890 */ /* 0x000fe2000fffe0ff */
[----:B------:R-:W-:Y:S02]  /*0670*/  SHF.R.U64 R23, R4, UR8, R5 ;  /* 0x0000000804177c19 */ /* 0x000fe40008001205 */
[----:B------:R-:W-:Y:S01]  /*0680*/  SHF.R.U64 R24, R12, UR8, R13 ;  /* 0x000000080c187c19 */ /* 0x000fe2000800120d */
[----:B------:R-:W-:Y:S01]  /*0690*/  UISETP.NE.AND UP0, UPT, UR4, 0x40, UPT ;  /* 0x000000400400788c */ /* 0x000fe2000bf05270 */
[----:B------:R-:W-:-:S02]  /*06a0*/  LOP3.LUT R22, R22, 0x1, RZ, 0xc0, !PT ;  /* 0x0000000116167812 */ /* 0x000fc400078ec0ff */
[----:B------:R-:W-:Y:S02]  /*06b0*/  LOP3.LUT R23, R23, 0x1, RZ, 0xc0, !PT ;  /* 0x0000000117177812 */ /* 0x000fe400078ec0ff */
[----:B------:R-:W-:Y:S02]  /*06c0*/  LOP3.LUT R24, R24, 0x1, RZ, 0xc0, !PT ;  /* 0x0000000118187812 */ /* 0x000fe400078ec0ff */
[----:B------:R-:W-:Y:S02]  /*06d0*/  SHF.R.U64 R25, R12, UR9, R13 ;  /* 0x000000090c197c19 */ /* 0x000fe4000800120d */
[----:B------:R-:W-:Y:S02]  /*06e0*/  IADD3 R22, PT, PT, R24, R22, R23 ;  /* 0x0000001618167210 */ /* 0x000fe40007ffe017 */
[----:B------:R-:W-:Y:S02]  /*06f0*/  SHF.R.U64 R23, R8, UR8, R19 ;  /* 0x0000000808177c19 */ /* 0x000fe40008001213 */
[----:B------:R-:W-:-:S02]  /*0700*/  SHF.R.U64 R24, R18, UR8, R9 ;  /* 0x0000000812187c19 */ /* 0x000fc40008001209 */
[----:B------:R-:W-:Y:S02]  /*0710*/  LOP3.LUT R23, R23, 0x1, RZ, 0xc0, !PT ;  /* 0x0000000117177812 */ /* 0x000fe400078ec0ff */
[----:B------:R-:W-:Y:S02]  /*0720*/  LOP3.LUT R24, R24, 0x1, RZ, 0xc0, !PT ;  /* 0x0000000118187812 */ /* 0x000fe400078ec0ff */
[----:B------:R-:W-:Y:S02]  /*0730*/  LOP3.LUT R25, R25, 0x1, RZ, 0xc0, !PT ;  /* 0x0000000119197812 */ /* 0x000fe400078ec0ff */
[----:B------:R-:W-:Y:S02]  /*0740*/  IADD3 R22, PT, PT, R24, R22, R23 ;  /* 0x0000001618167210 */ /* 0x000fe40007ffe017 */
[----:B------:R-:W-:Y:S02]  /*0750*/  SHF.R.U64 R23, R14, UR8, R15 ;  /* 0x000000080e177c19 */ /* 0x000fe4000800120f */
[----:B------:R-:W-:-:S02]  /*0760*/  SHF.R.U64 R24, R2, UR8, R3 ;  /* 0x0000000802187c19 */ /* 0x000fc40008001203 */
        /* <DEDUP_REMOVED lines=13> */
[----:B------:R-:W-:-:S04]  /*0840*/  LOP3.LUT R25, R25, 0x1, RZ, 0xc0, !PT ;  /* 0x0000000119197812 */ /* 0x000fc800078ec0ff */
[----:B------:R-:W-:Y:S02]  /*0850*/  IADD3 R23, PT, PT, R25, R23, R24 ;  /* 0x0000001719177210 */ /* 0x000fe40007ffe018 */
[----:B------:R-:W-:Y:S02]  /*0860*/  SHF.R.U64 R24, R14, UR9, R15 ;  /* 0x000000090e187c19 */ /* 0x000fe4000800120f */
[----:B------:R-:W-:Y:S02]  /*0870*/  SHF.R.U64 R25, R2, UR9, R3 ;  /* 0x0000000902197c19 */ /* 0x000fe40008001203 */
[----:B------:R-:W-:Y:S02]  /*0880*/  LOP3.LUT R24, R24, 0x1, RZ, 0xc0, !PT ;  /* 0x0000000118187812 */ /* 0x000fe400078ec0ff */
[----:B------:R-:W-:-:S04]  /*0890*/  LOP3.LUT R25, R25, 0x1, RZ, 0xc0, !PT ;  /* 0x0000000119197812 */ /* 0x000fc800078ec0ff */
[----:B------:R-:W-:Y:S02]  /*08a0*/  IADD3 R24, PT, PT, R25, R23, R24 ;  /* 0x0000001719187210 */ /* 0x000fe40007ffe018 */
[C-C-:B------:R-:W-:Y:S02]  /*08b0*/  SHF.R.U64 R23, R16.reuse, UR8, R17.reuse ;  /* 0x0000000810177c19 */ /* 0x140fe40008001211 */
[----:B------:R-:W-:Y:S02]  /*08c0*/  SHF.R.U64 R25, R16, UR9, R17 ;  /* 0x0000000910197c19 */ /* 0x000fe40008001211 */
[----:B------:R-:W-:Y:S02]  /*08d0*/  LOP3.LUT R23, R23, 0x1, RZ, 0xc0, !PT ;  /* 0x0000000117177812 */ /* 0x000fe400078ec0ff */
[----:B------:R-:W-:-:S03]  /*08e0*/  LOP3.LUT R25, R25, 0x1, RZ, 0xc0, !PT ;  /* 0x0000000119197812 */ /* 0x000fc600078ec0ff */
[----:B------:R-:W-:Y:S02]  /*08f0*/  IMAD.IADD R22, R22, 0x1, R23 ;  /* 0x0000000116167824 */ /* 0x000fe400078e0217 */
[----:B------:R-:W-:Y:S01]  /*0900*/  IMAD.IADD R23, R24, 0x1, R25 ;  /* 0x0000000118177824 */ /* 0x000fe200078e0219 */
[----:B------:R-:W-:Y:S02]  /*0910*/  SHF.R.U64 R24, R10, UR10, R11 ;  /* 0x0000000a0a187c19 */ /* 0x000fe4000800120b */
[----:B------:R-:W-:Y:S02]  /*0920*/  SHF.R.U64 R25, R4, UR10, R5 ;  /* 0x0000000a04197c19 */ /* 0x000fe40008001205 */
[----:B------:R-:W-:Y:S02]  /*0930*/  LOP3.LUT R24, R24, 0x1, RZ, 0xc0, !PT ;  /* 0x0000000118187812 */ /* 0x000fe400078ec0ff */
[----:B------:R-:W-:Y:S02]  /*0940*/  LOP3.LUT R25, R25, 0x1, RZ, 0xc0, !PT ;  /* 0x0000000119197812 */ /* 0x000fe400078ec0ff */
[----:B------:R-:W-:-:S02]  /*0950*/  ISETP.NE.AND P6, PT, R22, 0x3, PT ;  /* 0x000000031600780c */ /* 0x000fc40003fc5270 */
[----:B------:R-:W-:Y:S02]  /*0960*/  IADD3 R24, PT, PT, R26, R24, R25 ;  /* 0x000000181a187210 */ /* 0x000fe40007ffe019 */
        /* <DEDUP_REMOVED lines=10> */
[----:B------:R-:W-:-:S02]  /*0a10*/  @P6 ISETP.NE.AND P3, PT, R22, 0x2, PT ;  /* 0x000000021600680c */ /* 0x000fc40003f65270 */
[----:B------:R-:W-:Y:S02]  /*0a20*/  IADD3 R24, PT, PT, R26, R24, R25 ;  /* 0x000000181a187210 */ /* 0x000fe40007ffe019 */
[----:B------:R-:W-:Y:S02]  /*0a30*/  SHF.R.U64 R25, R16, UR10, R17 ;  /* 0x0000000a10197c19 */ /* 0x000fe40008001211 */
[----:B------:R-:W-:Y:S02]  /*0a40*/  SHF.R.U64 R22, R10, UR5, R11 ;  /* 0x000000050a167c19 */ /* 0x000fe4000800120b */
[----:B------:R-:W-:Y:S02]  /*0a50*/  LOP3.LUT R25, R25, 0x1, RZ, 0xc0, !PT ;  /* 0x0000000119197812 */ /* 0x000fe400078ec0ff */
[----:B------:R-:W-:Y:S02]  /*0a60*/  SHF.R.U64 R26, R12, UR5, R13 ;  /* 0x000000050c1a7c19 */ /* 0x000fe4000800120d */
[----:B------:R-:W-:Y:S01]  /*0a70*/  LOP3.LUT R22, R22, 0x1, RZ, 0xc0, !PT ;  /* 0x0000000116167812 */ /* 0x000fe200078ec0ff */
[----:B------:R-:W-:Y:S01]  /*0a80*/  IMAD.IADD R24, R24, 0x1, R25 ;  /* 0x0000000118187824 */ /* 0x000fe200078e0219 */
[----:B------:R-:W-:-:S02]  /*0a90*/  SHF.R.U64 R25, R4, UR5, R5 ;  /* 0x0000000504197c19 */ /* 0x000fc40008001205 */
[----:B------:R-:W-:Y:S02]  /*0aa0*/  LOP3.LUT R26, R26, 0x1, RZ, 0xc0, !PT ;  /* 0x000000011a1a7812 */ /* 0x000fe400078ec0ff */
[----:B------:R-:W-:Y:S02]  /*0ab0*/  LOP3.LUT R25, R25, 0x1, RZ, 0xc0, !PT ;  /* 0x0000000119197812 */ /* 0x000fe400078ec0ff */
[----:B------:R-:W-:Y:S02]  /*0ac0*/  ISETP.NE.AND P4, PT, R24, 0x3, PT ;  /* 0x000000031800780c */ /* 0x000fe40003f85270 */
[----:B------:R-:W-:Y:S02]  /*0ad0*/  IADD3 R22, PT, PT, R26, R22, R25 ;  /* 0x000000161a167210 */ /* 0x000fe40007ffe019 */
[----:B------:R-:W-:Y:S02]  /*0ae0*/  SHF.R.U64 R25, R8, UR5, R19 ;  /* 0x0000000508197c19 */ /* 0x000fe40008001213 */
[----:B------:R-:W-:-:S02]  /*0af0*/  SHF.R.U64 R26, R18, UR5, R9 ;  /* 0x00000005121a7c19 */ /* 0x000fc40008001209 */
[----:B------:R-:W-:Y:S02]  /*0b00*/  LOP3.LUT R25, R25, 0x1, RZ, 0xc0, !PT ;  /* 0x0000000119197812 */ /* 0x000fe400078ec0ff */
[----:B------:R-:W-:Y:S02]  /*0b10*/  LOP3.LUT R26, R26, 0x1, RZ, 0xc0, !PT ;  /* 0x000000011a1a7812 */ /* 0x000fe400078ec0ff */
[----:B------:R-:W-:Y:S02]  /*0b20*/  @P5 ISETP.NE.AND P1, PT, R23, 0x2, PT ;  /* 0x000000021700580c */ /* 0x000fe40003f25270 */
[----:B------:R-:W-:Y:S02]  /*0b30*/  IADD3 R22, PT, PT, R26, R22, R25 ;  /* 0x000000161a167210 */ /* 0x000fe40007ffe019 */
[----:B------:R-:W-:Y:S02]  /*0b40*/  SHF.R.U64 R25, R14, UR5, R15 ;  /* 0x000000050e197c19 */ /* 0x000fe4000800120f */
[----:B------:R-:W-:-:S02]  /*0b50*/  SHF.R.U64 R26, R2, UR5, R3 ;  /* 0x00000005021a7c19 */ /* 0x000fc40008001203 */
[----:B------:R-:W-:Y:S02]  /*0b60*/  @P6 SHF.R.U64 R23, R6, UR8, R7 ;  /* 0x0000000806176c19 */ /* 0x000fe40008001207 */
[----:B------:R-:W-:Y:S02]  /*0b70*/  LOP3.LUT R25, R25, 0x1, RZ, 0xc0, !PT ;  /* 0x0000000119197812 */ /* 0x000fe400078ec0ff */
[----:B------:R-:W-:Y:S02]  /*0b80*/  LOP3.LUT R26, R26, 0x1, RZ, 0xc0, !PT ;  /* 0x000000011a1a7812 */ /* 0x000fe400078ec0ff */
[----:B------:R-:W-:Y:S02]  /*0b90*/  @P6 LOP3.LUT R23, R23, 0x1, RZ, 0xc0, !PT ;  /* 0x0000000117176812 */ /* 0x000fe400078ec0ff */
[----:B------:R-:W-:Y:S02]  /*0ba0*/  IADD3 R22, PT, PT, R26, R22, R25 ;  /* 0x000000161a167210 */ /* 0x000fe40007ffe019 */
[----:B------:R-:W-:-:S02]  /*0bb0*/  @P5 SHF.R.U64 R25, R6, UR9, R7 ;  /* 0x0000000906195c19 */ /* 0x000fc40008001207 */
[----:B------:R-:W-:Y:S02]  /*0bc0*/  @P6 ISETP.EQ.U32.AND P2, PT, R23, 0x1, PT ;  /* 0x000000011700680c */ /* 0x000fe40003f42070 */
[----:B------:R-:W-:Y:S02]  /*0bd0*/  @P4 SHF.R.U64 R23, R6, UR10, R7 ;  /* 0x0000000a06174c19 */ /* 0x000fe40008001207 */
[----:B------:R-:W-:Y:S02]  /*0be0*/  @P5 LOP3.LUT R25, R25, 0x1, RZ, 0xc0, !PT ;  /* 0x0000000119195812 */ /* 0x000fe400078ec0ff */
[----:B------:R-:W-:Y:S02]  /*0bf0*/  @P6 ISETP.EQ.U32.AND.EX P3, PT, RZ, RZ, !P3, P2 ;  /* 0x000000ffff00620c */ /* 0x000fe40005f62120 */
[----:B------:R-:W-:Y:S02]  /*0c00*/  @P4 LOP3.LUT R23, R23, 0x1, RZ, 0xc0, !PT ;  /* 0x0000000117174812 */ /* 0x000fe400078ec0ff */
[----:B------:R-:W-:Y:S01]  /*0c10*/  @P5 ISETP.EQ.U32.AND P2, PT, R25, 0x1, PT ;  /* 0x000000011900580c */ /* 0x000fe20003f42070 */
[----:B------:R-:W-:Y:S01]  /*0c20*/  IMAD.MOV.U32 R25, RZ, RZ, 0x1 ;  /* 0x00000001ff197424 */ /* 0x000fe200078e00ff */
[----:B------:R-:W-:-:S02]  /*0c30*/  @P6 SEL R25, RZ, 0x1, !P3 ;  /* 0x00000001ff196807 */ /* 0x000fc40005800000 */
[----:B------:R-:W-:Y:S02]  /*0c40*/  @P4 ISETP.EQ.U32.AND P3, PT, R23, 0x1, PT ;  /* 0x000000011700480c */ /* 0x000fe40003f62070 */
[----:B------:R-:W-:Y:S02]  /*0c50*/  SHF.R.U64 R23, R16, UR5, R17 ;  /* 0x0000000510177c19 */ /* 0x000fe40008001211 */
[----:B------:R-:W-:Y:S01]  /*0c60*/  @P4 ISETP.NE.AND P0, PT, R24, 0x2, PT ;  /* 0x000000021800480c */ /* 0x000fe20003f05270 */
[----:B------:R-:W-:Y:S01]  /*0c70*/  IMAD.MOV.U32 R24, RZ, RZ, RZ ;  /* 0x000000ffff187224 */ /* 0x000fe200078e00ff */
[----:B------:R-:W-:Y:S02]  /*0c80*/  LOP3.LUT R23, R23, 0x1, RZ, 0xc0, !PT ;  /* 0x0000000117177812 */ /* 0x000fe400078ec0ff */
[----:B------:R-:W-:Y:S02]  /*0c90*/  @P5 ISETP.EQ.U32.AND.EX P1, PT, RZ, RZ, !P1, P2 ;  /* 0x000000ffff00520c */ /* 0x000fe40004f22120 */
[C---:B------:R-:W-:Y:S01]  /*0ca0*/  SHF.L.U64.HI R24, R25.reuse, UR8, R24 ;  /* 0x0000000819187c19 */ /* 0x040fe20008010218 */
[----:B------:R-:W-:Y:S01]  /*0cb0*/  IMAD.IADD R22, R22, 0x1, R23 ;  /* 0x0000000116167824 */ /* 0x000fe200078e0217 */
[----:B------:R-:W-:Y:S01]  /*0cc0*/  SHF.L.U32 R25, R25, UR8, RZ ;  /* 0x0000000819197c19 */ /* 0x000fe200080006ff */
[----:B------:R-:W-:Y:S01]  /*0cd0*/  IMAD.MOV.U32 R23, RZ, RZ, RZ ;  /* 0x000000ffff177224 */ /* 0x000fe200078e00ff */
[----:B------:R-:W-:-:S02]  /*0ce0*/  LOP3.LUT R21, R24, R21, RZ, 0xfc, !PT ;  /* 0x0000001518157212 */ /* 0x000fc400078efcff */
[----:B------:R-:W-:Y:S02]  /*0cf0*/  ISETP.NE.AND P6, PT, R22, 0x3, PT ;  /* 0x000000031600780c */ /* 0x000fe40003fc5270 */
[----:B------:R-:W-:Y:S01]  /*0d00*/  LOP3.LUT R25, R25, R20, RZ, 0xfc, !PT ;  /* 0x0000001419197212 */ /* 0x000fe200078efcff */
[----:B------:R-:W-:Y:S01]  /*0d10*/  IMAD.MOV.U32 R20, RZ, RZ, 0x1 ;  /* 0x00000001ff147424 */ /* 0x000fe200078e00ff */
[----:B------:R-:W-:Y:S02]  /*0d20*/  @P5 SEL R20, RZ, 0x1, !P1 ;  /* 0x00000001ff145807 */ /* 0x000fe40004800000 */
[----:B------:R-:W-:Y:S02]  /*0d30*/  @P4 ISETP.EQ.U32.AND.EX P0, PT, RZ, RZ, !P0, P3 ;  /* 0x000000ffff00420c */ /* 0x000fe40004702130 */
[C---:B------:R-:W-:Y:S01]  /*0d40*/  SHF.L.U64.HI R24, R20.reuse, UR9, R23 ;  /* 0x0000000914187c19 */ /* 0x040fe20008010217 */
[----:B------:R-:W-:Y:S01]  /*0d50*/  IMAD.MOV.U32 R23, RZ, RZ, 0x1 ;  /* 0x00000001ff177424 */ /* 0x000fe200078e00ff */
[----:B------:R-:W-:-:S02]  /*0d60*/  SHF.L.U32 R20, R20, UR9, RZ ;  /* 0x0000000914147c19 */ /* 0x000fc400080006ff */
[----:B------:R-:W-:Y:S02]  /*0d70*/  LOP3.LUT R21, R24, R21, RZ, 0xfc, !PT ;  /* 0x0000001518157212 */ /* 0x000fe400078efcff */
[----:B------:R-:W-:Y:S02]  /*0d80*/  @P6 ISETP.NE.AND P1, PT, R22, 0x2, PT ;  /* 0x000000021600680c */ /* 0x000fe40003f25270 */
[----:B------:R-:W-:Y:S02]  /*0d90*/  @P6 SHF.R.U64 R22, R6, UR5, R7 ;  /* 0x0000000506166c19 */ /* 0x000fe40008001207 */
[----:B------:R-:W-:Y:S01]  /*0da0*/  LOP3.LUT R25, R20, R25, RZ, 0xfc, !PT ;  /* 0x0000001914197212 */ /* 0x000fe200078efcff */
[----:B------:R-:W-:Y:S01]  /*0db0*/  IMAD.MOV.U32 R20, RZ, RZ, 0x1 ;  /* 0x00000001ff147424 */ /* 0x000fe200078e00ff */
[----:B------:R-:W-:Y:S02]  /*0dc0*/  @P6 LOP3.LUT R22, R22, 0x1, RZ, 0xc0, !PT ;  /* 0x0000000116166812 */ /* 0x000fe400078ec0ff */
[----:B------:R-:W-:-:S02]  /*0dd0*/  @P4 SEL R20, RZ, 0x1, !P0 ;  /* 0x00000001ff144807 */ /* 0x000fc40004000000 */
[----:B------:R-:W-:Y:S02]  /*0de0*/  @P6 ISETP.EQ.U32.AND P0, PT, R22, 0x1, PT ;  /* 0x000000011600680c */ /* 0x000fe40003f02070 */
[----:B------:R-:W-:Y:S02]  /*0df0*/  SHF.L.U32 R22, R20, UR10, RZ ;  /* 0x0000000a14167c19 */ /* 0x000fe400080006ff */
[----:B------:R-:W-:Y:S02]  /*0e00*/  @P6 ISETP.EQ.U32.AND.EX P0, PT, RZ, RZ, !P1, P0 ;  /* 0x000000ffff00620c */ /* 0x000fe40004f02100 */
[----:B------:R-:W-:Y:S01]  /*0e10*/  LOP3.LUT R27, R22, R25, RZ, 0xfc, !PT ;  /* 0x00000019161b7212 */ /* 0x000fe200078efcff */
[----:B------:R-:W-:Y:S01]  /*0e20*/  IMAD.MOV.U32 R25, RZ, RZ, RZ ;  /* 0x000000ffff197224 */ /* 0x000fe200078e00ff */
[----:B------:R-:W-:Y:S01]  /*0e30*/  @P6 SEL R23, RZ, 0x1, !P0 ;  /* 0x00000001ff176807 */ /* 0x000fe20004000000 */
[----:B------:R-:W-:-:S03]  /*0e40*/  IMAD.MOV.U32 R22, RZ, RZ, RZ ;  /* 0x000000ffff167224 */ /* 0x000fc600078e00ff */
[----:B------:R-:W-:Y:S02]  /*0e50*/  SHF.L.U64.HI R24, R20, UR10, R25 ;  /* 0x0000000a14187c19 */ /* 0x000fe40008010219 */
[C---:B------:R-:W-:Y:S02]  /*0e60*/  SHF.L.U64.HI R22, R23.reuse, UR5, R22 ;  /* 0x0000000517167c19 */ /* 0x040fe40008010216 */
[----:B------:R-:W-:Y:S01]  /*0e70*/  SHF.L.U32 R20, R23, UR5, RZ ;  /* 0x0000000517147c19 */ /* 0x000fe200080006ff */
[----:B------:R-:W-:Y:S01]  /*0e80*/  UIADD3 UR5, UPT, UPT, UR5, 0x4, URZ ;  /* 0x0000000405057890 */ /* 0x000fe2000fffe0ff */
[----:B------:R-:W-:Y:S02]  /*0e90*/  LOP3.LUT R21, R24, R21, RZ, 0xfc, !PT ;  /* 0x0000001518157212 */ /* 0x000fe400078efcff */
[----:B------:R-:W-:Y:S02]  /*0ea0*/  LOP3.LUT R20, R20, R27, RZ, 0xfc, !PT ;  /* 0x0000001b14147212 */ /* 0x000fe400078efcff */
[----:B------:R-:W-:Y:S01]  /*0eb0*/  LOP3.LUT R21, R22, R21, RZ, 0xfc, !PT ;  /* 0x0000001516157212 */ /* 0x000fe200078efcff */
[----:B------:R-:W-:Y:S06]  /*0ec0*/  BRA.U UP0, `(.L_x_4) ;  /* 0xfffffff500d47547 */ /* 0x000fec000b83ffff */
[----:B------:R-:W0:Y:S02]  /*0ed0*/  LDC.64 R2, c[0x0][0x388] ;  /* 0x0000e200ff027b82 */ /* 0x000e240000000a00 */
[----:B0-----:R-:W-:-:S05]  /*0ee0*/  IMAD.WIDE R2, R0, 0x8, R2 ;  /* 0x0000000800027825 */ /* 0x001fca00078e0202 */
[----:B------:R-:W-:Y:S01]  /*0ef0*/  STG.E.64 desc[UR6][R2.64], R20 ;  /* 0x0000001402007986 */ /* 0x000fe2000c101b06 */
[----:B------:R-:W-:Y:S05]  /*0f00*/  EXIT ;  /* 0x000000000000794d */ /* 0x000fea0003800000 */
.L_x_5:
[----:B------:R-:W-:-:S00]  /*0f10*/  BRA `(.L_x_5) ;  /* 0xfffffffc00fc7947 */ /* 0x000fc0000383ffff */
[----:B------:R-:W-:-:S00]  /*0f20*/  NOP ;  /* 0x0000000000007918 */ /* 0x000fc00000000000 */
        /* <DEDUP_REMOVED lines=13> */
.L_x_6:


//--------------------- .nv.shared.reserved.0     --------------------------
	.section	.nv.shared.reserved.0,"aw",@nobits
	.weak		__nv_reservedSMEM_offset_0_alias
	.size		__nv_reservedSMEM_offset_0_alias, 0, 64
	.other		__nv_reservedSMEM_offset_0_alias,@"STO_CUDA_RESERVED_SHARED STV_DEFAULT"
__nv_reservedSMEM_offset_0_alias:
	.zero		0
	.zero		64


//--------------------- .nv.constant0._Z19game_of_life_kernelPKmPmi --------------------------
	.section	.nv.constant0._Z19game_of_life_kernelPKmPmi,"a",@progbits
	.sectionflags	@""
	.align	4
.nv.constant0._Z19game_of_life_kernelPKmPmi:
	.zero		916


//--------------------- SYMBOLS --------------------------

	.type		.nv.reservedSmem.offset0,@object
	.size		.nv.reservedSmem.offset0,0x4
